//
// Generated by NVIDIA NVVM Compiler
//
// Compiler Build ID: CL-36424714
// Cuda compilation tools, release 13.0, V13.0.88
// Based on NVVM 20.0.0
//

.version 9.0
.target sm_100
.address_size 64

	// .globl	_Z28kogge_stone_inclusive_kernelPfS_S_m
// _ZZ28kogge_stone_inclusive_kernelPfS_S_mE4sram has been demoted
// _ZZ28kogge_stone_exclusive_kernelPfS_S_mE4sram has been demoted

.visible .entry _Z28kogge_stone_inclusive_kernelPfS_S_m(
	.param .u64 .ptr .align 1 _Z28kogge_stone_inclusive_kernelPfS_S_m_param_0,
	.param .u64 .ptr .align 1 _Z28kogge_stone_inclusive_kernelPfS_S_m_param_1,
	.param .u64 .ptr .align 1 _Z28kogge_stone_inclusive_kernelPfS_S_m_param_2,
	.param .u64 _Z28kogge_stone_inclusive_kernelPfS_S_m_param_3
)
{
	.reg .pred 	%p<24>;
	.reg .b32 	%r<9>;
	.reg .b32 	%f<55>;
	.reg .b64 	%rd<15>;
	// demoted variable
	.shared .align 4 .b8 _ZZ28kogge_stone_inclusive_kernelPfS_S_mE4sram[4096];
	ld.param.u64 	%rd2, [_Z28kogge_stone_inclusive_kernelPfS_S_m_param_0];
	ld.param.u64 	%rd3, [_Z28kogge_stone_inclusive_kernelPfS_S_m_param_1];
	ld.param.u64 	%rd4, [_Z28kogge_stone_inclusive_kernelPfS_S_m_param_2];
	ld.param.u64 	%rd5, [_Z28kogge_stone_inclusive_kernelPfS_S_m_param_3];
	mov.u32 	%r1, %ctaid.x;
	mov.u32 	%r4, %ntid.x;
	mov.u32 	%r2, %tid.x;
	mad.lo.s32 	%r5, %r1, %r4, %r2;
	cvt.u64.u32 	%rd1, %r5;
	setp.le.u64 	%p1, %rd5, %rd1;
	shl.b32 	%r6, %r2, 2;
	mov.u32 	%r7, _ZZ28kogge_stone_inclusive_kernelPfS_S_mE4sram;
	add.s32 	%r3, %r7, %r6;
	@%p1 bra 	$L__BB0_2;
	cvta.to.global.u64 	%rd6, %rd2;
	shl.b64 	%rd7, %rd1, 2;
	add.s64 	%rd8, %rd6, %rd7;
	ld.global.f32 	%f21, [%rd8];
	st.shared.f32 	[%r3], %f21;
	bra.uni 	$L__BB0_3;
$L__BB0_2:
	mov.b32 	%r8, 0;
	st.shared.u32 	[%r3], %r8;
$L__BB0_3:
	bar.sync 	0;
	setp.eq.s32 	%p2, %r2, 0;
	@%p2 bra 	$L__BB0_5;
	ld.shared.f32 	%f46, [%r3+-4];
$L__BB0_5:
	setp.eq.s32 	%p3, %r2, 0;
	bar.sync 	0;
	@%p3 bra 	$L__BB0_7;
	ld.shared.f32 	%f23, [%r3];
	add.rz.f32 	%f24, %f23, %f46;
	st.shared.f32 	[%r3], %f24;
$L__BB0_7:
	bar.sync 	0;
	setp.lt.u32 	%p4, %r2, 2;
	@%p4 bra 	$L__BB0_9;
	ld.shared.f32 	%f46, [%r3+-8];
$L__BB0_9:
	setp.lt.u32 	%p5, %r2, 2;
	bar.sync 	0;
	@%p5 bra 	$L__BB0_11;
	ld.shared.f32 	%f25, [%r3];
	add.rz.f32 	%f26, %f25, %f46;
	st.shared.f32 	[%r3], %f26;
$L__BB0_11:
	bar.sync 	0;
	setp.lt.u32 	%p6, %r2, 4;
	@%p6 bra 	$L__BB0_13;
	ld.shared.f32 	%f46, [%r3+-16];
$L__BB0_13:
	setp.lt.u32 	%p7, %r2, 4;
	bar.sync 	0;
	@%p7 bra 	$L__BB0_15;
	ld.shared.f32 	%f27, [%r3];
	add.rz.f32 	%f28, %f27, %f46;
	st.shared.f32 	[%r3], %f28;
$L__BB0_15:
	bar.sync 	0;
	setp.lt.u32 	%p8, %r2, 8;
	@%p8 bra 	$L__BB0_17;
	ld.shared.f32 	%f46, [%r3+-32];
$L__BB0_17:
	setp.lt.u32 	%p9, %r2, 8;
	bar.sync 	0;
	@%p9 bra 	$L__BB0_19;
	ld.shared.f32 	%f29, [%r3];
	add.rz.f32 	%f30, %f29, %f46;
	st.shared.f32 	[%r3], %f30;
$L__BB0_19:
	bar.sync 	0;
	setp.lt.u32 	%p10, %r2, 16;
	@%p10 bra 	$L__BB0_21;
	ld.shared.f32 	%f46, [%r3+-64];
$L__BB0_21:
	setp.lt.u32 	%p11, %r2, 16;
	bar.sync 	0;
	@%p11 bra 	$L__BB0_23;
	ld.shared.f32 	%f31, [%r3];
	add.rz.f32 	%f32, %f31, %f46;
	st.shared.f32 	[%r3], %f32;
$L__BB0_23:
	bar.sync 	0;
	setp.lt.u32 	%p12, %r2, 32;
	@%p12 bra 	$L__BB0_25;
	ld.shared.f32 	%f46, [%r3+-128];
$L__BB0_25:
	setp.lt.u32 	%p13, %r2, 32;
	bar.sync 	0;
	@%p13 bra 	$L__BB0_27;
	ld.shared.f32 	%f33, [%r3];
	add.rz.f32 	%f34, %f33, %f46;
	st.shared.f32 	[%r3], %f34;
$L__BB0_27:
	bar.sync 	0;
	setp.lt.u32 	%p14, %r2, 64;
	@%p14 bra 	$L__BB0_29;
	ld.shared.f32 	%f46, [%r3+-256];
$L__BB0_29:
	setp.lt.u32 	%p15, %r2, 64;
	bar.sync 	0;
	@%p15 bra 	$L__BB0_31;
	ld.shared.f32 	%f35, [%r3];
	add.rz.f32 	%f36, %f35, %f46;
	st.shared.f32 	[%r3], %f36;
$L__BB0_31:
	bar.sync 	0;
	setp.lt.u32 	%p16, %r2, 128;
	@%p16 bra 	$L__BB0_33;
	ld.shared.f32 	%f46, [%r3+-512];
$L__BB0_33:
	setp.lt.u32 	%p17, %r2, 128;
	bar.sync 	0;
	@%p17 bra 	$L__BB0_35;
	ld.shared.f32 	%f37, [%r3];
	add.rz.f32 	%f38, %f37, %f46;
	st.shared.f32 	[%r3], %f38;
$L__BB0_35:
	bar.sync 	0;
	setp.lt.u32 	%p18, %r2, 256;
	@%p18 bra 	$L__BB0_37;
	ld.shared.f32 	%f46, [%r3+-1024];
$L__BB0_37:
	setp.lt.u32 	%p19, %r2, 256;
	bar.sync 	0;
	@%p19 bra 	$L__BB0_39;
	ld.shared.f32 	%f39, [%r3];
	add.rz.f32 	%f40, %f39, %f46;
	st.shared.f32 	[%r3], %f40;
$L__BB0_39:
	bar.sync 	0;
	setp.lt.u32 	%p20, %r2, 512;
	@%p20 bra 	$L__BB0_41;
	ld.shared.f32 	%f46, [%r3+-2048];
$L__BB0_41:
	setp.lt.u32 	%p21, %r2, 512;
	bar.sync 	0;
	@%p21 bra 	$L__BB0_43;
	ld.shared.f32 	%f41, [%r3];
	add.rz.f32 	%f42, %f41, %f46;
	st.shared.f32 	[%r3], %f42;
$L__BB0_43:
	setp.le.u64 	%p22, %rd5, %rd1;
	bar.sync 	0;
	@%p22 bra 	$L__BB0_45;
	ld.shared.f32 	%f43, [%r3];
	cvta.to.global.u64 	%rd9, %rd3;
	shl.b64 	%rd10, %rd1, 2;
	add.s64 	%rd11, %rd9, %rd10;
	st.global.f32 	[%rd11], %f43;
$L__BB0_45:
	setp.ne.s32 	%p23, %r2, 1023;
	@%p23 bra 	$L__BB0_47;
	ld.shared.f32 	%f44, [_ZZ28kogge_stone_inclusive_kernelPfS_S_mE4sram+4092];
	cvta.to.global.u64 	%rd12, %rd4;
	mul.wide.u32 	%rd13, %r1, 4;
	add.s64 	%rd14, %rd12, %rd13;
	st.global.f32 	[%rd14], %f44;
$L__BB0_47:
	ret;

}
	// .globl	_Z28kogge_stone_exclusive_kernelPfS_S_m
.visible .entry _Z28kogge_stone_exclusive_kernelPfS_S_m(
	.param .u64 .ptr .align 1 _Z28kogge_stone_exclusive_kernelPfS_S_m_param_0,
	.param .u64 .ptr .align 1 _Z28kogge_stone_exclusive_kernelPfS_S_m_param_1,
	.param .u64 .ptr .align 1 _Z28kogge_stone_exclusive_kernelPfS_S_m_param_2,
	.param .u64 _Z28kogge_stone_exclusive_kernelPfS_S_m_param_3
)
{
	.reg .pred 	%p<26>;
	.reg .b32 	%r<9>;
	.reg .b32 	%f<57>;
	.reg .b64 	%rd<17>;
	// demoted variable
	.shared .align 4 .b8 _ZZ28kogge_stone_exclusive_kernelPfS_S_mE4sram[4096];
	ld.param.u64 	%rd6, [_Z28kogge_stone_exclusive_kernelPfS_S_m_param_0];
	ld.param.u64 	%rd3, [_Z28kogge_stone_exclusive_kernelPfS_S_m_param_1];
	ld.param.u64 	%rd4, [_Z28kogge_stone_exclusive_kernelPfS_S_m_param_2];
	ld.param.u64 	%rd5, [_Z28kogge_stone_exclusive_kernelPfS_S_m_param_3];
	cvta.to.global.u64 	%rd1, %rd6;
	mov.u32 	%r1, %ctaid.x;
	mov.u32 	%r4, %ntid.x;
	mov.u32 	%r2, %tid.x;
	mad.lo.s32 	%r5, %r1, %r4, %r2;
	cvt.u64.u32 	%rd2, %r5;
	setp.eq.s32 	%p1, %r2, 0;
	setp.le.u64 	%p2, %rd5, %rd2;
	shl.b32 	%r6, %r2, 2;
	mov.u32 	%r7, _ZZ28kogge_stone_exclusive_kernelPfS_S_mE4sram;
	add.s32 	%r3, %r7, %r6;
	or.pred  	%p3, %p1, %p2;
	@%p3 bra 	$L__BB1_2;
	shl.b64 	%rd7, %rd2, 2;
	add.s64 	%rd8, %rd1, %rd7;
	ld.global.f32 	%f21, [%rd8+-4];
	st.shared.f32 	[%r3], %f21;
	bra.uni 	$L__BB1_3;
$L__BB1_2:
	mov.b32 	%r8, 0;
	st.shared.u32 	[%r3], %r8;
$L__BB1_3:
	bar.sync 	0;
	setp.eq.s32 	%p4, %r2, 0;
	@%p4 bra 	$L__BB1_5;
	ld.shared.f32 	%f48, [%r3+-4];
$L__BB1_5:
	setp.eq.s32 	%p5, %r2, 0;
	bar.sync 	0;
	@%p5 bra 	$L__BB1_7;
	ld.shared.f32 	%f23, [%r3];
	add.rz.f32 	%f24, %f23, %f48;
	st.shared.f32 	[%r3], %f24;
$L__BB1_7:
	bar.sync 	0;
	setp.lt.u32 	%p6, %r2, 2;
	@%p6 bra 	$L__BB1_9;
	ld.shared.f32 	%f48, [%r3+-8];
$L__BB1_9:
	setp.lt.u32 	%p7, %r2, 2;
	bar.sync 	0;
	@%p7 bra 	$L__BB1_11;
	ld.shared.f32 	%f25, [%r3];
	add.rz.f32 	%f26, %f25, %f48;
	st.shared.f32 	[%r3], %f26;
$L__BB1_11:
	bar.sync 	0;
	setp.lt.u32 	%p8, %r2, 4;
	@%p8 bra 	$L__BB1_13;
	ld.shared.f32 	%f48, [%r3+-16];
$L__BB1_13:
	setp.lt.u32 	%p9, %r2, 4;
	bar.sync 	0;
	@%p9 bra 	$L__BB1_15;
	ld.shared.f32 	%f27, [%r3];
	add.rz.f32 	%f28, %f27, %f48;
	st.shared.f32 	[%r3], %f28;
$L__BB1_15:
	bar.sync 	0;
	setp.lt.u32 	%p10, %r2, 8;
	@%p10 bra 	$L__BB1_17;
	ld.shared.f32 	%f48, [%r3+-32];
$L__BB1_17:
	setp.lt.u32 	%p11, %r2, 8;
	bar.sync 	0;
	@%p11 bra 	$L__BB1_19;
	ld.shared.f32 	%f29, [%r3];
	add.rz.f32 	%f30, %f29, %f48;
	st.shared.f32 	[%r3], %f30;
$L__BB1_19:
	bar.sync 	0;
	setp.lt.u32 	%p12, %r2, 16;
	@%p12 bra 	$L__BB1_21;
	ld.shared.f32 	%f48, [%r3+-64];
$L__BB1_21:
	setp.lt.u32 	%p13, %r2, 16;
	bar.sync 	0;
	@%p13 bra 	$L__BB1_23;
	ld.shared.f32 	%f31, [%r3];
	add.rz.f32 	%f32, %f31, %f48;
	st.shared.f32 	[%r3], %f32;
$L__BB1_23:
	bar.sync 	0;
	setp.lt.u32 	%p14, %r2, 32;
	@%p14 bra 	$L__BB1_25;
	ld.shared.f32 	%f48, [%r3+-128];
$L__BB1_25:
	setp.lt.u32 	%p15, %r2, 32;
	bar.sync 	0;
	@%p15 bra 	$L__BB1_27;
	ld.shared.f32 	%f33, [%r3];
	add.rz.f32 	%f34, %f33, %f48;
	st.shared.f32 	[%r3], %f34;
$L__BB1_27:
	bar.sync 	0;
	setp.lt.u32 	%p16, %r2, 64;
	@%p16 bra 	$L__BB1_29;
	ld.shared.f32 	%f48, [%r3+-256];
$L__BB1_29:
	setp.lt.u32 	%p17, %r2, 64;
	bar.sync 	0;
	@%p17 bra 	$L__BB1_31;
	ld.shared.f32 	%f35, [%r3];
	add.rz.f32 	%f36, %f35, %f48;
	st.shared.f32 	[%r3], %f36;
$L__BB1_31:
	bar.sync 	0;
	setp.lt.u32 	%p18, %r2, 128;
	@%p18 bra 	$L__BB1_33;
	ld.shared.f32 	%f48, [%r3+-512];
$L__BB1_33:
	setp.lt.u32 	%p19, %r2, 128;
	bar.sync 	0;
	@%p19 bra 	$L__BB1_35;
	ld.shared.f32 	%f37, [%r3];
	add.rz.f32 	%f38, %f37, %f48;
	st.shared.f32 	[%r3], %f38;
$L__BB1_35:
	bar.sync 	0;
	setp.lt.u32 	%p20, %r2, 256;
	@%p20 bra 	$L__BB1_37;
	ld.shared.f32 	%f48, [%r3+-1024];
$L__BB1_37:
	setp.lt.u32 	%p21, %r2, 256;
	bar.sync 	0;
	@%p21 bra 	$L__BB1_39;
	ld.shared.f32 	%f39, [%r3];
	add.rz.f32 	%f40, %f39, %f48;
	st.shared.f32 	[%r3], %f40;
$L__BB1_39:
	bar.sync 	0;
	setp.lt.u32 	%p22, %r2, 512;
	@%p22 bra 	$L__BB1_41;
	ld.shared.f32 	%f48, [%r3+-2048];
$L__BB1_41:
	setp.lt.u32 	%p23, %r2, 512;
	bar.sync 	0;
	@%p23 bra 	$L__BB1_43;
	ld.shared.f32 	%f41, [%r3];
	add.rz.f32 	%f42, %f41, %f48;
	st.shared.f32 	[%r3], %f42;
$L__BB1_43:
	setp.le.u64 	%p24, %rd5, %rd2;
	bar.sync 	0;
	@%p24 bra 	$L__BB1_45;
	ld.shared.f32 	%f43, [%r3];
	cvta.to.global.u64 	%rd9, %rd3;
	shl.b64 	%rd10, %rd2, 2;
	add.s64 	%rd11, %rd9, %rd10;
	st.global.f32 	[%rd11], %f43;
$L__BB1_45:
	setp.ne.s32 	%p25, %r2, 1023;
	@%p25 bra 	$L__BB1_47;
	ld.shared.f32 	%f44, [_ZZ28kogge_stone_exclusive_kernelPfS_S_mE4sram+4092];
	mul.wide.u32 	%rd12, %r2, 4;
	add.s64 	%rd13, %rd1, %rd12;
	ld.global.f32 	%f45, [%rd13];
	add.f32 	%f46, %f44, %f45;
	cvta.to.global.u64 	%rd14, %rd4;
	mul.wide.u32 	%rd15, %r1, 4;
	add.s64 	%rd16, %rd14, %rd15;
	st.global.f32 	[%rd16], %f46;
$L__BB1_47:
	ret;

}
	// .globl	_Z20add_inclusive_kernelPfS_m
.visible .entry _Z20add_inclusive_kernelPfS_m(
	.param .u64 .ptr .align 1 _Z20add_inclusive_kernelPfS_m_param_0,
	.param .u64 .ptr .align 1 _Z20add_inclusive_kernelPfS_m_param_1,
	.param .u64 _Z20add_inclusive_kernelPfS_m_param_2
)
{
	.reg .pred 	%p<4>;
	.reg .b32 	%r<6>;
	.reg .b32 	%f<4>;
	.reg .b64 	%rd<11>;

	ld.param.u64 	%rd2, [_Z20add_inclusive_kernelPfS_m_param_0];
	ld.param.u64 	%rd3, [_Z20add_inclusive_kernelPfS_m_param_1];
	ld.param.u64 	%rd4, [_Z20add_inclusive_kernelPfS_m_param_2];
	mov.u32 	%r1, %ctaid.x;
	mov.u32 	%r2, %ntid.x;
	mov.u32 	%r3, %tid.x;
	mad.lo.s32 	%r4, %r1, %r2, %r3;
	cvt.u64.u32 	%rd1, %r4;
	setp.le.u64 	%p1, %rd4, %rd1;
	setp.eq.s32 	%p2, %r1, 0;
	or.pred  	%p3, %p2, %p1;
	@%p3 bra 	$L__BB2_2;
	cvta.to.global.u64 	%rd5, %rd3;
	cvta.to.global.u64 	%rd6, %rd2;
	add.s32 	%r5, %r1, -1;
	mul.wide.u32 	%rd7, %r5, 4;
	add.s64 	%rd8, %rd5, %rd7;
	ld.global.f32 	%f1, [%rd8];
	shl.b64 	%rd9, %rd1, 2;
	add.s64 	%rd10, %rd6, %rd9;
	ld.global.f32 	%f2, [%rd10];
	add.f32 	%f3, %f1, %f2;
	st.global.f32 	[%rd10], %f3;
$L__BB2_2:
	ret;

}
	// .globl	_Z20add_exclusive_kernelPfS_m
.visible .entry _Z20add_exclusive_kernelPfS_m(
	.param .u64 .ptr .align 1 _Z20add_exclusive_kernelPfS_m_param_0,
	.param .u64 .ptr .align 1 _Z20add_exclusive_kernelPfS_m_param_1,
	.param .u64 _Z20add_exclusive_kernelPfS_m_param_2
)
{
	.reg .pred 	%p<4>;
	.reg .b32 	%r<5>;
	.reg .b32 	%f<4>;
	.reg .b64 	%rd<11>;

	ld.param.u64 	%rd2, [_Z20add_exclusive_kernelPfS_m_param_0];
	ld.param.u64 	%rd3, [_Z20add_exclusive_kernelPfS_m_param_1];
	ld.param.u64 	%rd4, [_Z20add_exclusive_kernelPfS_m_param_2];
	mov.u32 	%r1, %ctaid.x;
	mov.u32 	%r2, %ntid.x;
	mov.u32 	%r3, %tid.x;
	mad.lo.s32 	%r4, %r1, %r2, %r3;
	cvt.u64.u32 	%rd1, %r4;
	setp.le.u64 	%p1, %rd4, %rd1;
	setp.eq.s32 	%p2, %r1, 0;
	or.pred  	%p3, %p2, %p1;
	@%p3 bra 	$L__BB3_2;
	cvta.to.global.u64 	%rd5, %rd3;
	cvta.to.global.u64 	%rd6, %rd2;
	mul.wide.u32 	%rd7, %r1, 4;
	add.s64 	%rd8, %rd5, %rd7;
	ld.global.f32 	%f1, [%rd8];
	shl.b64 	%rd9, %rd1, 2;
	add.s64 	%rd10, %rd6, %rd9;
	ld.global.f32 	%f2, [%rd10];
	add.f32 	%f3, %f1, %f2;
	st.global.f32 	[%rd10], %f3;
$L__BB3_2:
	ret;

}


// ===== COMPILED SASS (sm_100) =====

	.target	sm_100

	.elftype	@"ET_EXEC"


//--------------------- .note.nv.tkinfo           --------------------------
	.section	.note.nv.tkinfo,"",@"SHT_NOTE"
	.sectionflags	@"SHF_NOTE_NV_TKINFO"
	.tkinfo
        /*0018*/ 	.word	0x00000002
        /*0030*/ 	.string	""
        /*0030*/ 	.string	"ptxas"
        /*0030*/ 	.string	"Cuda compilation tools, release 13.0, V13.0.88"
        /*0030*/ 	.string	"Build cuda_13.0.r13.0/compiler.36424714_0"
        /*0030*/ 	.string	"-arch sm_100 -m 64 "



//--------------------- .note.nv.cuinfo           --------------------------
	.section	.note.nv.cuinfo,"",@"SHT_NOTE"
	.sectionflags	@"SHF_NOTE_NV_CUINFO"
        /*0018*/ 	.short	0x0002
        /*001a*/ 	.short	0x0064
        /*001c*/ 	.short	0x0082
	.zero		2


//--------------------- .nv.info                  --------------------------
	.section	.nv.info,"",@"SHT_CUDA_INFO"
	.align	4


	//----- nvinfo : EIATTR_REGCOUNT
	.align		4
        /*0000*/ 	.byte	0x04, 0x2f
        /*0002*/ 	.short	(.L_1 - .L_0)
	.align		4
.L_0:
        /*0004*/ 	.word	index@(_Z28kogge_stone_inclusive_kernelPfS_S_m)
        /*0008*/ 	.word	0x0000000e


	//----- nvinfo : EIATTR_FRAME_SIZE
	.align		4
.L_1:
        /*000c*/ 	.byte	0x04, 0x11
        /*000e*/ 	.short	(.L_3 - .L_2)
	.align		4
.L_2:
        /*0010*/ 	.word	index@(_Z28kogge_stone_inclusive_kernelPfS_S_m)
        /*0014*/ 	.word	0x00000000


	//----- nvinfo : EIATTR_REGCOUNT
	.align		4
.L_3:
        /*0018*/ 	.byte	0x04, 0x2f
        /*001a*/ 	.short	(.L_5 - .L_4)
	.align		4
.L_4:
        /*001c*/ 	.word	index@(_Z28kogge_stone_exclusive_kernelPfS_S_m)
        /*0020*/ 	.word	0x0000000e


	//----- nvinfo : EIATTR_FRAME_SIZE
	.align		4
.L_5:
        /*0024*/ 	.byte	0x04, 0x11
        /*0026*/ 	.short	(.L_7 - .L_6)
	.align		4
.L_6:
        /*0028*/ 	.word	index@(_Z28kogge_stone_exclusive_kernelPfS_S_m)
        /*002c*/ 	.word	0x00000000


	//----- nvinfo : EIATTR_REGCOUNT
	.align		4
.L_7:
        /*0030*/ 	.byte	0x04, 0x2f
        /*0032*/ 	.short	(.L_9 - .L_8)
	.align		4
.L_8:
        /*0034*/ 	.word	index@(_Z20add_inclusive_kernelPfS_m)
        /*0038*/ 	.word	0x0000000a


	//----- nvinfo : EIATTR_FRAME_SIZE
	.align		4
.L_9:
        /*003c*/ 	.byte	0x04, 0x11
        /*003e*/ 	.short	(.L_11 - .L_10)
	.align		4
.L_10:
        /*0040*/ 	.word	index@(_Z20add_inclusive_kernelPfS_m)
        /*0044*/ 	.word	0x00000000


	//----- nvinfo : EIATTR_REGCOUNT
	.align		4
.L_11:
        /*0048*/ 	.byte	0x04, 0x2f
        /*004a*/ 	.short	(.L_13 - .L_12)
	.align		4
.L_12:
        /*004c*/ 	.word	index@(_Z20add_exclusive_kernelPfS_m)
        /*0050*/ 	.word	0x0000000a


	//----- nvinfo : EIATTR_FRAME_SIZE
	.align		4
.L_13:
        /*0054*/ 	.byte	0x04, 0x11
        /*0056*/ 	.short	(.L_15 - .L_14)
	.align		4
.L_14:
        /*0058*/ 	.word	index@(_Z20add_exclusive_kernelPfS_m)
        /*005c*/ 	.word	0x00000000


	//----- nvinfo : EIATTR_MIN_STACK_SIZE
	.align		4
.L_15:
        /*0060*/ 	.byte	0x04, 0x12
        /*0062*/ 	.short	(.L_17 - .L_16)
	.align		4
.L_16:
        /*0064*/ 	.word	index@(_Z20add_exclusive_kernelPfS_m)
        /*0068*/ 	.word	0x00000000


	//----- nvinfo : EIATTR_MIN_STACK_SIZE
	.align		4
.L_17:
        /*006c*/ 	.byte	0x04, 0x12
        /*006e*/ 	.short	(.L_19 - .L_18)
	.align		4
.L_18:
        /*0070*/ 	.word	index@(_Z20add_inclusive_kernelPfS_m)
        /*0074*/ 	.word	0x00000000


	//----- nvinfo : EIATTR_MIN_STACK_SIZE
	.align		4
.L_19:
        /*0078*/ 	.byte	0x04, 0x12
        /*007a*/ 	.short	(.L_21 - .L_20)
	.align		4
.L_20:
        /*007c*/ 	.word	index@(_Z28kogge_stone_exclusive_kernelPfS_S_m)
        /*0080*/ 	.word	0x00000000


	//----- nvinfo : EIATTR_MIN_STACK_SIZE
	.align		4
.L_21:
        /*0084*/ 	.byte	0x04, 0x12
        /*0086*/ 	.short	(.L_23 - .L_22)
	.align		4
.L_22:
        /*0088*/ 	.word	index@(_Z28kogge_stone_inclusive_kernelPfS_S_m)
        /*008c*/ 	.word	0x00000000
.L_23:


//--------------------- .nv.compat                --------------------------
	.section	.nv.compat,"",@"SHT_CUDA_COMPAT_INFO"
	.align	4
        /*0000*/ 	.byte	0x02, 0x09, 0x00, 0x00, 0x02, 0x02, 0x01, 0x00, 0x02, 0x05, 0x05, 0x00, 0x03, 0x07, 0x01, 0x01
        /*0010*/ 	.byte	0x02, 0x03, 0x00, 0x00, 0x02, 0x06, 0x01, 0x00, 0x04, 0x0b, 0x08, 0x00, 0x09, 0x00, 0x00, 0x00
        /*0020*/ 	.byte	0x00, 0x00, 0x00, 0x00


//--------------------- .nv.info._Z20add_exclusive_kernelPfS_m --------------------------
	.section	.nv.info._Z20add_exclusive_kernelPfS_m,"",@"SHT_CUDA_INFO"
	.sectionflags	@""
	.align	4


	//----- nvinfo : EIATTR_CUDA_API_VERSION
	.align		4
        /*0000*/ 	.byte	0x04, 0x37
        /*0002*/ 	.short	(.L_25 - .L_24)
.L_24:
        /*0004*/ 	.word	0x00000082


	//----- nvinfo : EIATTR_KPARAM_INFO
	.align		4
.L_25:
        /*0008*/ 	.byte	0x04, 0x17
        /*000a*/ 	.short	(.L_27 - .L_26)
.L_26:
        /*000c*/ 	.word	0x00000000
        /*0010*/ 	.short	0x0002
        /*0012*/ 	.short	0x0010
        /*0014*/ 	.byte	0x00, 0xf0, 0x21, 0x00


	//----- nvinfo : EIATTR_KPARAM_INFO
	.align		4
.L_27:
        /*0018*/ 	.byte	0x04, 0x17
        /*001a*/ 	.short	(.L_29 - .L_28)
.L_28:
        /*001c*/ 	.word	0x00000000
        /*0020*/ 	.short	0x0001
        /*0022*/ 	.short	0x0008
        /*0024*/ 	.byte	0x00, 0xf5, 0x21, 0x00


	//----- nvinfo : EIATTR_KPARAM_INFO
	.align		4
.L_29:
        /*0028*/ 	.byte	0x04, 0x17
        /*002a*/ 	.short	(.L_31 - .L_30)
.L_30:
        /*002c*/ 	.word	0x00000000
        /*0030*/ 	.short	0x0000
        /*0032*/ 	.short	0x0000
        /*0034*/ 	.byte	0x00, 0xf5, 0x21, 0x00


	//----- nvinfo : EIATTR_SPARSE_MMA_MASK
	.align		4
.L_31:
        /*0038*/ 	.byte	0x03, 0x50
        /*003a*/ 	.short	0x0000


	//----- nvinfo : EIATTR_MAXREG_COUNT
	.align		4
        /*003c*/ 	.byte	0x03, 0x1b
        /*003e*/ 	.short	0x00ff


	//----- nvinfo : EIATTR_MERCURY_ISA_VERSION
	.align		4
        /*0040*/ 	.byte	0x03, 0x5f
        /*0042*/ 	.short	0x0101


	//----- nvinfo : EIATTR_VRC_CTA_INIT_COUNT
	.align		4
        /*0044*/ 	.byte	0x02, 0x4a
	.zero		1
	.zero		1


	//----- nvinfo : EIATTR_EXIT_INSTR_OFFSETS
	.align		4
        /*0048*/ 	.byte	0x04, 0x1c
        /*004a*/ 	.short	(.L_33 - .L_32)


	//   ....[0]....
.L_32:
        /*004c*/ 	.word	0x00000090


	//   ....[1]....
        /*0050*/ 	.word	0x00000140


	//----- nvinfo : EIATTR_CBANK_PARAM_SIZE
	.align		4
.L_33:
        /*0054*/ 	.byte	0x03, 0x19
        /*0056*/ 	.short	0x0018


	//----- nvinfo : EIATTR_PARAM_CBANK
	.align		4
        /*0058*/ 	.byte	0x04, 0x0a
        /*005a*/ 	.short	(.L_35 - .L_34)
	.align		4
.L_34:
        /*005c*/ 	.word	index@(.nv.constant0._Z20add_exclusive_kernelPfS_m)
        /*0060*/ 	.short	0x0380
        /*0062*/ 	.short	0x0018


	//----- nvinfo : EIATTR_SW_WAR
	.align		4
.L_35:
        /*0064*/ 	.byte	0x04, 0x36
        /*0066*/ 	.short	(.L_37 - .L_36)
.L_36:
        /*0068*/ 	.word	0x00000008
.L_37:


//--------------------- .nv.info._Z20add_inclusive_kernelPfS_m --------------------------
	.section	.nv.info._Z20add_inclusive_kernelPfS_m,"",@"SHT_CUDA_INFO"
	.sectionflags	@""
	.align	4


	//----- nvinfo : EIATTR_CUDA_API_VERSION
	.align		4
        /*0000*/ 	.byte	0x04, 0x37
        /*0002*/ 	.short	(.L_39 - .L_38)
.L_38:
        /*0004*/ 	.word	0x00000082


	//----- nvinfo : EIATTR_KPARAM_INFO
	.align		4
.L_39:
        /*0008*/ 	.byte	0x04, 0x17
        /*000a*/ 	.short	(.L_41 - .L_40)
.L_40:
        /*000c*/ 	.word	0x00000000
        /*0010*/ 	.short	0x0002
        /*0012*/ 	.short	0x0010
        /*0014*/ 	.byte	0x00, 0xf0, 0x21, 0x00


	//----- nvinfo : EIATTR_KPARAM_INFO
	.align		4
.L_41:
        /*0018*/ 	.byte	0x04, 0x17
        /*001a*/ 	.short	(.L_43 - .L_42)
.L_42:
        /*001c*/ 	.word	0x00000000
        /*0020*/ 	.short	0x0001
        /*0022*/ 	.short	0x0008
        /*0024*/ 	.byte	0x00, 0xf5, 0x21, 0x00


	//----- nvinfo : EIATTR_KPARAM_INFO
	.align		4
.L_43:
        /*0028*/ 	.byte	0x04, 0x17
        /*002a*/ 	.short	(.L_45 - .L_44)
.L_44:
        /*002c*/ 	.word	0x00000000
        /*0030*/ 	.short	0x0000
        /*0032*/ 	.short	0x0000
        /*0034*/ 	.byte	0x00, 0xf5, 0x21, 0x00


	//----- nvinfo : EIATTR_SPARSE_MMA_MASK
	.align		4
.L_45:
        /*0038*/ 	.byte	0x03, 0x50
        /*003a*/ 	.short	0x0000


	//----- nvinfo : EIATTR_MAXREG_COUNT
	.align		4
        /*003c*/ 	.byte	0x03, 0x1b
        /*003e*/ 	.short	0x00ff


	//----- nvinfo : EIATTR_MERCURY_ISA_VERSION
	.align		4
        /*0040*/ 	.byte	0x03, 0x5f
        /*0042*/ 	.short	0x0101


	//----- nvinfo : EIATTR_VRC_CTA_INIT_COUNT
	.align		4
        /*0044*/ 	.byte	0x02, 0x4a
	.zero		1
	.zero		1


	//----- nvinfo : EIATTR_EXIT_INSTR_OFFSETS
	.align		4
        /*0048*/ 	.byte	0x04, 0x1c
        /*004a*/ 	.short	(.L_47 - .L_46)


	//   ....[0]....
.L_46:
        /*004c*/ 	.word	0x00000090


	//   ....[1]....
        /*0050*/ 	.word	0x00000150


	//----- nvinfo : EIATTR_CBANK_PARAM_SIZE
	.align		4
.L_47:
        /*0054*/ 	.byte	0x03, 0x19
        /*0056*/ 	.short	0x0018


	//----- nvinfo : EIATTR_PARAM_CBANK
	.align		4
        /*0058*/ 	.byte	0x04, 0x0a
        /*005a*/ 	.short	(.L_49 - .L_48)
	.align		4
.L_48:
        /*005c*/ 	.word	index@(.nv.constant0._Z20add_inclusive_kernelPfS_m)
        /*0060*/ 	.short	0x0380
        /*0062*/ 	.short	0x0018


	//----- nvinfo : EIATTR_SW_WAR
	.align		4
.L_49:
        /*0064*/ 	.byte	0x04, 0x36
        /*0066*/ 	.short	(.L_51 - .L_50)
.L_50:
        /*0068*/ 	.word	0x00000008
.L_51:


//--------------------- .nv.info._Z28kogge_stone_exclusive_kernelPfS_S_m --------------------------
	.section	.nv.info._Z28kogge_stone_exclusive_kernelPfS_S_m,"",@"SHT_CUDA_INFO"
	.sectionflags	@""
	.align	4


	//----- nvinfo : EIATTR_CUDA_API_VERSION
	.align		4
        /*0000*/ 	.byte	0x04, 0x37
        /*0002*/ 	.short	(.L_53 - .L_52)
.L_52:
        /*0004*/ 	.word	0x00000082


	//----- nvinfo : EIATTR_KPARAM_INFO
	.align		4
.L_53:
        /*0008*/ 	.byte	0x04, 0x17
        /*000a*/ 	.short	(.L_55 - .L_54)
.L_54:
        /*000c*/ 	.word	0x00000000
        /*0010*/ 	.short	0x0003
        /*0012*/ 	.short	0x0018
        /*0014*/ 	.byte	0x00, 0xf0, 0x21, 0x00


	//----- nvinfo : EIATTR_KPARAM_INFO
	.align		4
.L_55:
        /*0018*/ 	.byte	0x04, 0x17
        /*001a*/ 	.short	(.L_57 - .L_56)
.L_56:
        /*001c*/ 	.word	0x00000000
        /*0020*/ 	.short	0x0002
        /*0022*/ 	.short	0x0010
        /*0024*/ 	.byte	0x00, 0xf5, 0x21, 0x00


	//----- nvinfo : EIATTR_KPARAM_INFO
	.align		4
.L_57:
        /*0028*/ 	.byte	0x04, 0x17
        /*002a*/ 	.short	(.L_59 - .L_58)
.L_58:
        /*002c*/ 	.word	0x00000000
        /*0030*/ 	.short	0x0001
        /*0032*/ 	.short	0x0008
        /*0034*/ 	.byte	0x00, 0xf5, 0x21, 0x00


	//----- nvinfo : EIATTR_KPARAM_INFO
	.align		4
.L_59:
        /*0038*/ 	.byte	0x04, 0x17
        /*003a*/ 	.short	(.L_61 - .L_60)
.L_60:
        /*003c*/ 	.word	0x00000000
        /*0040*/ 	.short	0x0000
        /*0042*/ 	.short	0x0000
        /*0044*/ 	.byte	0x00, 0xf5, 0x21, 0x00


	//----- nvinfo : EIATTR_SPARSE_MMA_MASK
	.align		4
.L_61:
        /*0048*/ 	.byte	0x03, 0x50
        /*004a*/ 	.short	0x0000


	//----- nvinfo : EIATTR_MAXREG_COUNT
	.align		4
        /*004c*/ 	.byte	0x03, 0x1b
        /*004e*/ 	.short	0x00ff


	//----- nvinfo : EIATTR_NUM_BARRIERS
	.align		4
        /*0050*/ 	.byte	0x02, 0x4c
        /*0052*/ 	.byte	0x01
	.zero		1


	//----- nvinfo : EIATTR_MERCURY_ISA_VERSION
	.align		4
        /*0054*/ 	.byte	0x03, 0x5f
        /*0056*/ 	.short	0x0101


	//----- nvinfo : EIATTR_VRC_CTA_INIT_COUNT
	.align		4
        /*0058*/ 	.byte	0x02, 0x4a
	.zero		1
	.zero		1


	//----- nvinfo : EIATTR_EXIT_INSTR_OFFSETS
	.align		4
        /*005c*/ 	.byte	0x04, 0x1c
        /*005e*/ 	.short	(.L_63 - .L_62)


	//   ....[0]....
.L_62:
        /*0060*/ 	.word	0x00000610


	//   ....[1]....
        /*0064*/ 	.word	0x000006b0


	//----- nvinfo : EIATTR_CBANK_PARAM_SIZE
	.align		4
.L_63:
        /*0068*/ 	.byte	0x03, 0x19
        /*006a*/ 	.short	0x0020


	//----- nvinfo : EIATTR_PARAM_CBANK
	.align		4
        /*006c*/ 	.byte	0x04, 0x0a
        /*006e*/ 	.short	(.L_65 - .L_64)
	.align		4
.L_64:
        /*0070*/ 	.word	index@(.nv.constant0._Z28kogge_stone_exclusive_kernelPfS_S_m)
        /*0074*/ 	.short	0x0380
        /*0076*/ 	.short	0x0020


	//----- nvinfo : EIATTR_SW_WAR
	.align		4
.L_65:
        /*0078*/ 	.byte	0x04, 0x36
        /*007a*/ 	.short	(.L_67 - .L_66)
.L_66:
        /*007c*/ 	.word	0x00000008
.L_67:


//--------------------- .nv.info._Z28kogge_stone_inclusive_kernelPfS_S_m --------------------------
	.section	.nv.info._Z28kogge_stone_inclusive_kernelPfS_S_m,"",@"SHT_CUDA_INFO"
	.sectionflags	@""
	.align	4


	//----- nvinfo : EIATTR_CUDA_API_VERSION
	.align		4
        /*0000*/ 	.byte	0x04, 0x37
        /*0002*/ 	.short	(.L_69 - .L_68)
.L_68:
        /*0004*/ 	.word	0x00000082


	//----- nvinfo : EIATTR_KPARAM_INFO
	.align		4
.L_69:
        /*0008*/ 	.byte	0x04, 0x17
        /*000a*/ 	.short	(.L_71 - .L_70)
.L_70:
        /*000c*/ 	.word	0x00000000
        /*0010*/ 	.short	0x0003
        /*0012*/ 	.short	0x0018
        /*0014*/ 	.byte	0x00, 0xf0, 0x21, 0x00


	//----- nvinfo : EIATTR_KPARAM_INFO
	.align		4
.L_71:
        /*0018*/ 	.byte	0x04, 0x17
        /*001a*/ 	.short	(.L_73 - .L_72)
.L_72:
        /*001c*/ 	.word	0x00000000
        /*0020*/ 	.short	0x0002
        /*0022*/ 	.short	0x0010
        /*0024*/ 	.byte	0x00, 0xf5, 0x21, 0x00


	//----- nvinfo : EIATTR_KPARAM_INFO
	.align		4
.L_73:
        /*0028*/ 	.byte	0x04, 0x17
        /*002a*/ 	.short	(.L_75 - .L_74)
.L_74:
        /*002c*/ 	.word	0x00000000
        /*0030*/ 	.short	0x0001
        /*0032*/ 	.short	0x0008
        /*0034*/ 	.byte	0x00, 0xf5, 0x21, 0x00


	//----- nvinfo : EIATTR_KPARAM_INFO
	.align		4
.L_75:
        /*0038*/ 	.byte	0x04, 0x17
        /*003a*/ 	.short	(.L_77 - .L_76)
.L_76:
        /*003c*/ 	.word	0x00000000
        /*0040*/ 	.short	0x0000
        /*0042*/ 	.short	0x0000
        /*0044*/ 	.byte	0x00, 0xf5, 0x21, 0x00


	//----- nvinfo : EIATTR_SPARSE_MMA_MASK
	.align		4
.L_77:
        /*0048*/ 	.byte	0x03, 0x50
        /*004a*/ 	.short	0x0000


	//----- nvinfo : EIATTR_MAXREG_COUNT
	.align		4
        /*004c*/ 	.byte	0x03, 0x1b
        /*004e*/ 	.short	0x00ff


	//----- nvinfo : EIATTR_NUM_BARRIERS
	.align		4
        /*0050*/ 	.byte	0x02, 0x4c
        /*0052*/ 	.byte	0x01
	.zero		1


	//----- nvinfo : EIATTR_MERCURY_ISA_VERSION
	.align		4
        /*0054*/ 	.byte	0x03, 0x5f
        /*0056*/ 	.short	0x0101


	//----- nvinfo : EIATTR_VRC_CTA_INIT_COUNT
	.align		4
        /*0058*/ 	.byte	0x02, 0x4a
	.zero		1
	.zero		1


	//----- nvinfo : EIATTR_EXIT_INSTR_OFFSETS
	.align		4
        /*005c*/ 	.byte	0x04, 0x1c
        /*005e*/ 	.short	(.L_79 - .L_78)


	//   ....[0]....
.L_78:
        /*0060*/ 	.word	0x00000600


	//   ....[1]....
        /*0064*/ 	.word	0x00000650


	//----- nvinfo : EIATTR_CBANK_PARAM_SIZE
	.align		4
.L_79:
        /*0068*/ 	.byte	0x03, 0x19
        /*006a*/ 	.short	0x0020


	//----- nvinfo : EIATTR_PARAM_CBANK
	.align		4
        /*006c*/ 	.byte	0x04, 0x0a
        /*006e*/ 	.short	(.L_81 - .L_80)
	.align		4
.L_80:
        /*0070*/ 	.word	index@(.nv.constant0._Z28kogge_stone_inclusive_kernelPfS_S_m)
        /*0074*/ 	.short	0x0380
        /*0076*/ 	.short	0x0020


	//----- nvinfo : EIATTR_SW_WAR
	.align		4
.L_81:
        /*0078*/ 	.byte	0x04, 0x36
        /*007a*/ 	.short	(.L_83 - .L_82)
.L_82:
        /*007c*/ 	.word	0x00000008
.L_83:


//--------------------- .nv.callgraph             --------------------------
	.section	.nv.callgraph,"",@"SHT_CUDA_CALLGRAPH"
	.align	4
	.sectionentsize	8
	.align		4
        /*0000*/ 	.word	0x00000000
	.align		4
        /*0004*/ 	.word	0xffffffff
	.align		4
        /*0008*/ 	.word	0x00000000
	.align		4
        /*000c*/ 	.word	0xfffffffe
	.align		4
        /*0010*/ 	.word	0x00000000
	.align		4
        /*0014*/ 	.word	0xfffffffd
	.align		4
        /*0018*/ 	.word	0x00000000
	.align		4
        /*001c*/ 	.word	0xfffffffc


//--------------------- .text._Z20add_exclusive_kernelPfS_m --------------------------
	.section	.text._Z20add_exclusive_kernelPfS_m,"ax",@progbits
	.align	128
        .global         _Z20add_exclusive_kernelPfS_m
        .type           _Z20add_exclusive_kernelPfS_m,@function
        .size           _Z20add_exclusive_kernelPfS_m,(.L_x_4 - _Z20add_exclusive_kernelPfS_m)
        .other          _Z20add_exclusive_kernelPfS_m,@"STO_CUDA_ENTRY STV_DEFAULT"
_Z20add_exclusive_kernelPfS_m:
.text._Z20add_exclusive_kernelPfS_m:
[----:B------:R-:W-:Y:S01]  /*0000*/  LDC R1, c[0x0][0x37c] ;  /* 0x0000df00ff017b82 */ /* 0x000fe20000000800 */
[----:B------:R-:W0:Y:S01]  /*0010*/  S2R R5, SR_CTAID.X ;  /* 0x0000000000057919 */ /* 0x000e220000002500 */
[----:B------:R-:W0:Y:S01]  /*0020*/  LDCU UR4, c[0x0][0x360] ;  /* 0x00006c00ff0477ac */ /* 0x000e220008000800 */
[----:B------:R-:W0:Y:S01]  /*0030*/  S2R R0, SR_TID.X ;  /* 0x0000000000007919 */ /* 0x000e220000002100 */
[----:B------:R-:W1:Y:S01]  /*0040*/  LDCU.64 UR6, c[0x0][0x390] ;  /* 0x00007200ff0677ac */ /* 0x000e620008000a00 */
[----:B0-----:R-:W-:-:S05]  /*0050*/  IMAD R0, R5, UR4, R0 ;  /* 0x0000000405007c24 */ /* 0x001fca000f8e0200 */
[----:B-1----:R-:W-:-:S04]  /*0060*/  ISETP.GE.U32.AND P0, PT, R0, UR6, PT ;  /* 0x0000000600007c0c */ /* 0x002fc8000bf06070 */
[----:B------:R-:W-:-:S04]  /*0070*/  ISETP.GE.U32.AND.EX P0, PT, RZ, UR7, PT, P0 ;  /* 0x00000007ff007c0c */ /* 0x000fc8000bf06100 */
[----:B------:R-:W-:-:S13]  /*0080*/  ISETP.EQ.OR P0, PT, R5, RZ, P0 ;  /* 0x000000ff0500720c */ /* 0x000fda0000702670 */
[----:B------:R-:W-:Y:S05]  /*0090*/  @P0 EXIT ;  /* 0x000000000000094d */ /* 0x000fea0003800000 */
[----:B------:R-:W0:Y:S01]  /*00a0*/  LDC.64 R2, c[0x0][0x388] ;  /* 0x0000e200ff027b82 */ /* 0x000e220000000a00 */
[----:B------:R-:W1:Y:S01]  /*00b0*/  LDCU.64 UR6, c[0x0][0x380] ;  /* 0x00007000ff0677ac */ /* 0x000e620008000a00 */
[----:B------:R-:W2:Y:S01]  /*00c0*/  LDCU.64 UR4, c[0x0][0x358] ;  /* 0x00006b00ff0477ac */ /* 0x000ea20008000a00 */
[----:B-1----:R-:W-:Y:S01]  /*00d0*/  LEA R4, P0, R0, UR6, 0x2 ;  /* 0x0000000600047c11 */ /* 0x002fe2000f8010ff */
[----:B0-----:R-:W-:-:S03]  /*00e0*/  IMAD.WIDE.U32 R2, R5, 0x4, R2 ;  /* 0x0000000405027825 */ /* 0x001fc600078e0002 */
[----:B------:R-:W-:-:S03]  /*00f0*/  LEA.HI.X R5, R0, UR7, RZ, 0x2, P0 ;  /* 0x0000000700057c11 */ /* 0x000fc600080f14ff */
[----:B--2---:R-:W2:Y:S04]  /*0100*/  LDG.E R2, desc[UR4][R2.64] ;  /* 0x0000000402027981 */ /* 0x004ea8000c1e1900 */
[----:B------:R-:W2:Y:S02]  /*0110*/  LDG.E R7, desc[UR4][R4.64] ;  /* 0x0000000404077981 */ /* 0x000ea4000c1e1900 */
[----:B--2---:R-:W-:-:S05]  /*0120*/  FADD R7, R2, R7 ;  /* 0x0000000702077221 */ /* 0x004fca0000000000 */
[----:B------:R-:W-:Y:S01]  /*0130*/  STG.E desc[UR4][R4.64], R7 ;  /* 0x0000000704007986 */ /* 0x000fe2000c101904 */
[----:B------:R-:W-:Y:S05]  /*0140*/  EXIT ;  /* 0x000000000000794d */ /* 0x000fea0003800000 */
.L_x_0:
[----:B------:R-:W-:-:S00]  /*0150*/  BRA `(.L_x_0) ;  /* 0xfffffffc00fc7947 */ /* 0x000fc0000383ffff */
[----:B------:R-:W-:-:S00]  /*0160*/  NOP ;  /* 0x0000000000007918 */ /* 0x000fc00000000000 */
        /* <DEDUP_REMOVED lines=9> */
.L_x_4:


//--------------------- .text._Z20add_inclusive_kernelPfS_m --------------------------
	.section	.text._Z20add_inclusive_kernelPfS_m,"ax",@progbits
	.align	128
        .global         _Z20add_inclusive_kernelPfS_m
        .type           _Z20add_inclusive_kernelPfS_m,@function
        .size           _Z20add_inclusive_kernelPfS_m,(.L_x_5 - _Z20add_inclusive_kernelPfS_m)
        .other          _Z20add_inclusive_kernelPfS_m,@"STO_CUDA_ENTRY STV_DEFAULT"
_Z20add_inclusive_kernelPfS_m:
.text._Z20add_inclusive_kernelPfS_m:
        /* <DEDUP_REMOVED lines=12> */
[----:B------:R-:W-:Y:S01]  /*00c0*/  VIADD R5, R5, 0xffffffff ;  /* 0xffffffff05057836 */ /* 0x000fe20000000000 */
[----:B------:R-:W2:Y:S01]  /*00d0*/  LDCU.64 UR4, c[0x0][0x358] ;  /* 0x00006b00ff0477ac */ /* 0x000ea20008000a00 */
[C---:B-1----:R-:W-:Y:S02]  /*00e0*/  LEA R4, P0, R0.reuse, UR6, 0x2 ;  /* 0x0000000600047c11 */ /* 0x042fe4000f8010ff */
[----:B0-----:R-:W-:Y:S02]  /*00f0*/  IMAD.WIDE.U32 R2, R5, 0x4, R2 ;  /* 0x0000000405027825 */ /* 0x001fe400078e0002 */
[----:B------:R-:W-:-:S04]  /*0100*/  LEA.HI.X R5, R0, UR7, RZ, 0x2, P0 ;  /* 0x0000000700057c11 */ /* 0x000fc800080f14ff */
[----:B--2---:R-:W2:Y:S04]  /*0110*/  LDG.E R2, desc[UR4][R2.64] ;  /* 0x0000000402027981 */ /* 0x004ea8000c1e1900 */
[----:B------:R-:W2:Y:S02]  /*0120*/  LDG.E R7, desc[UR4][R4.64] ;  /* 0x0000000404077981 */ /* 0x000ea4000c1e1900 */
[----:B--2---:R-:W-:-:S05]  /*0130*/  FADD R7, R2, R7 ;  /* 0x0000000702077221 */ /* 0x004fca0000000000 */
[----:B------:R-:W-:Y:S01]  /*0140*/  STG.E desc[UR4][R4.64], R7 ;  /* 0x0000000704007986 */ /* 0x000fe2000c101904 */
[----:B------:R-:W-:Y:S05]  /*0150*/  EXIT ;  /* 0x000000000000794d */ /* 0x000fea0003800000 */
.L_x_1:
        /* <DEDUP_REMOVED lines=10> */
.L_x_5:


//--------------------- .text._Z28kogge_stone_exclusive_kernelPfS_S_m --------------------------
	.section	.text._Z28kogge_stone_exclusive_kernelPfS_S_m,"ax",@progbits
	.align	128
        .global         _Z28kogge_stone_exclusive_kernelPfS_S_m
        .type           _Z28kogge_stone_exclusive_kernelPfS_S_m,@function
        .size           _Z28kogge_stone_exclusive_kernelPfS_S_m,(.L_x_6 - _Z28kogge_stone_exclusive_kernelPfS_S_m)
        .other          _Z28kogge_stone_exclusive_kernelPfS_S_m,@"STO_CUDA_ENTRY STV_DEFAULT"
_Z28kogge_stone_exclusive_kernelPfS_S_m:
.text._Z28kogge_stone_exclusive_kernelPfS_S_m:
[----:B------:R-:W-:Y:S01]  /*0000*/  LDC R1, c[0x0][0x37c] ;  /* 0x0000df00ff017b82 */ /* 0x000fe20000000800 */
[----:B------:R-:W0:Y:S01]  /*0010*/  S2R R0, SR_CTAID.X ;  /* 0x0000000000007919 */ /* 0x000e220000002500 */
[----:B------:R-:W0:Y:S01]  /*0020*/  LDCU UR4, c[0x0][0x360] ;  /* 0x00006c00ff0477ac */ /* 0x000e220008000800 */
[----:B------:R-:W0:Y:S01]  /*0030*/  S2R R3, SR_TID.X ;  /* 0x0000000000037919 */ /* 0x000e220000002100 */
[----:B------:R-:W1:Y:S01]  /*0040*/  LDCU.64 UR6, c[0x0][0x398] ;  /* 0x00007300ff0677ac */ /* 0x000e620008000a00 */
[----:B0-----:R-:W-:-:S05]  /*0050*/  IMAD R2, R0, UR4, R3 ;  /* 0x0000000400027c24 */ /* 0x001fca000f8e0203 */
[----:B-1----:R-:W-:-:S04]  /*0060*/  ISETP.GE.U32.AND P0, PT, R2, UR6, PT ;  /* 0x0000000602007c0c */ /* 0x002fc8000bf06070 */
[----:B------:R-:W-:Y:S01]  /*0070*/  ISETP.GE.U32.AND.EX P0, PT, RZ, UR7, PT, P0 ;  /* 0x00000007ff007c0c */ /* 0x000fe2000bf06100 */
[----:B------:R-:W0:Y:S03]  /*0080*/  LDCU.64 UR6, c[0x0][0x358] ;  /* 0x00006b00ff0677ac */ /* 0x000e260008000a00 */
[----:B------:R-:W-:-:S13]  /*0090*/  ISETP.EQ.OR P2, PT, R3, RZ, P0 ;  /* 0x000000ff0300720c */ /* 0x000fda0000742670 */
[----:B------:R-:W1:Y:S02]  /*00a0*/  @!P2 LDC.64 R4, c[0x0][0x380] ;  /* 0x0000e000ff04ab82 */ /* 0x000e640000000a00 */
[----:B-1----:R-:W-:-:S04]  /*00b0*/  @!P2 LEA R4, P1, R2, R4, 0x2 ;  /* 0x000000040204a211 */ /* 0x002fc800078210ff */
[----:B------:R-:W-:-:S06]  /*00c0*/  @!P2 LEA.HI.X R5, R2, R5, RZ, 0x2, P1 ;  /* 0x000000050205a211 */ /* 0x000fcc00008f14ff */
[----:B0-----:R-:W2:Y:S01]  /*00d0*/  @!P2 LDG.E R5, desc[UR6][R4.64+-0x4] ;  /* 0xfffffc060405a981 */ /* 0x001ea2000c1e1900 */
[----:B------:R-:W0:Y:S01]  /*00e0*/  S2UR UR5, SR_CgaCtaId ;  /* 0x00000000000579c3 */ /* 0x000e220000008800 */
[----:B------:R-:W-:Y:S01]  /*00f0*/  UMOV UR4, 0x400 ;  /* 0x0000040000047882 */ /* 0x000fe20000000000 */
[----:B------:R-:W-:Y:S01]  /*0100*/  ISETP.NE.AND P1, PT, R3, RZ, PT ;  /* 0x000000ff0300720c */ /* 0x000fe20003f25270 */
[----:B0-----:R-:W-:-:S06]  /*0110*/  ULEA UR4, UR5, UR4, 0x18 ;  /* 0x0000000405047291 */ /* 0x001fcc000f8ec0ff */
[----:B------:R-:W-:-:S05]  /*0120*/  LEA R6, R3, UR4, 0x2 ;  /* 0x0000000403067c11 */ /* 0x000fca000f8e10ff */
[----:B--2---:R-:W-:Y:S04]  /*0130*/  @!P2 STS [R6], R5 ;  /* 0x000000050600a388 */ /* 0x004fe80000000800 */
[----:B------:R-:W-:Y:S01]  /*0140*/  @P2 STS [R6], RZ ;  /* 0x000000ff06002388 */ /* 0x000fe20000000800 */
[----:B------:R-:W-:Y:S01]  /*0150*/  BAR.SYNC.DEFER_BLOCKING 0x0 ;  /* 0x0000000000007b1d */ /* 0x000fe20000010000 */
[----:B------:R-:W-:-:S05]  /*0160*/  ISETP.GE.U32.AND P2, PT, R3, 0x2, PT ;  /* 0x000000020300780c */ /* 0x000fca0003f46070 */
[----:B------:R-:W-:Y:S02]  /*0170*/  @P1 LDS R7, [R6+-0x4] ;  /* 0xfffffc0006071984 */ /* 0x000fe40000000800 */
[----:B------:R-:W-:Y:S06]  /*0180*/  BAR.SYNC.DEFER_BLOCKING 0x0 ;  /* 0x0000000000007b1d */ /* 0x000fec0000010000 */
[----:B------:R-:W0:Y:S02]  /*0190*/  @P1 LDS R4, [R6] ;  /* 0x0000000006041984 */ /* 0x000e240000000800 */
[----:B0-----:R-:W-:-:S05]  /*01a0*/  @P1 FADD.RZ R9, R7, R4 ;  /* 0x0000000407091221 */ /* 0x001fca000000c000 */
[----:B------:R-:W-:Y:S01]  /*01b0*/  @P1 STS [R6], R9 ;  /* 0x0000000906001388 */ /* 0x000fe20000000800 */
        /* <DEDUP_REMOVED lines=57> */
[----:B------:R-:W-:-:S05]  /*0550*/  ISETP.NE.AND P1, PT, R3, 0x3ff, PT ;  /* 0x000003ff0300780c */ /* 0x000fca0003f25270 */
[----:B------:R-:W-:Y:S02]  /*0560*/  @P2 LDS R7, [R6+-0x800] ;  /* 0xfff8000006072984 */ /* 0x000fe40000000800 */
[----:B------:R-:W-:Y:S06]  /*0570*/  BAR.SYNC.DEFER_BLOCKING 0x0 ;  /* 0x0000000000007b1d */ /* 0x000fec0000010000 */
[----:B------:R-:W0:Y:S02]  /*0580*/  @P2 LDS R4, [R6] ;  /* 0x0000000006042984 */ /* 0x000e240000000800 */
[----:B0-----:R-:W-:-:S02]  /*0590*/  @P2 FADD.RZ R7, R4, R7 ;  /* 0x0000000704072221 */ /* 0x001fc4000000c000 */
[----:B------:R-:W0:Y:S03]  /*05a0*/  @!P0 LDC.64 R4, c[0x0][0x388] ;  /* 0x0000e200ff048b82 */ /* 0x000e260000000a00 */
[----:B------:R-:W-:Y:S05]  /*05b0*/  @P2 STS [R6], R7 ;  /* 0x0000000706002388 */ /* 0x000fea0000000800 */
[----:B------:R-:W-:Y:S01]  /*05c0*/  BAR.SYNC.DEFER_BLOCKING 0x0 ;  /* 0x0000000000007b1d */ /* 0x000fe20000010000 */
[----:B0-----:R-:W-:-:S04]  /*05d0*/  @!P0 LEA R4, P2, R2, R4, 0x2 ;  /* 0x0000000402048211 */ /* 0x001fc800078410ff */
[----:B------:R-:W-:Y:S01]  /*05e0*/  @!P0 LEA.HI.X R5, R2, R5, RZ, 0x2, P2 ;  /* 0x0000000502058211 */ /* 0x000fe200010f14ff */
[----:B------:R-:W0:Y:S04]  /*05f0*/  @!P0 LDS R11, [R6] ;  /* 0x00000000060b8984 */ /* 0x000e280000000800 */
[----:B0-----:R0:W-:Y:S01]  /*0600*/  @!P0 STG.E desc[UR6][R4.64], R11 ;  /* 0x0000000b04008986 */ /* 0x0011e2000c101906 */
[----:B------:R-:W-:Y:S05]  /*0610*/  @P1 EXIT ;  /* 0x000000000000194d */ /* 0x000fea0003800000 */
[----:B------:R-:W1:Y:S01]  /*0620*/  LDC.64 R2, c[0x0][0x380] ;  /* 0x0000e000ff027b82 */ /* 0x000e620000000a00 */
[----:B0-----:R-:W-:Y:S01]  /*0630*/  IMAD.MOV.U32 R5, RZ, RZ, 0x4 ;  /* 0x00000004ff057424 */ /* 0x001fe200078e00ff */
[----:B------:R-:W0:Y:S03]  /*0640*/  LDS R6, [UR4+0xffc] ;  /* 0x000ffc04ff067984 */ /* 0x000e260008000800 */
[----:B-1----:R-:W-:-:S03]  /*0650*/  IMAD.WIDE.U32 R2, R5, 0x3ff, R2 ;  /* 0x000003ff05027825 */ /* 0x002fc600078e0002 */
[----:B------:R-:W1:Y:S03]  /*0660*/  LDC.64 R4, c[0x0][0x390] ;  /* 0x0000e400ff047b82 */ /* 0x000e660000000a00 */
[----:B------:R-:W0:Y:S01]  /*0670*/  LDG.E R3, desc[UR6][R2.64] ;  /* 0x0000000602037981 */ /* 0x000e22000c1e1900 */
[----:B-1----:R-:W-:-:S04]  /*0680*/  IMAD.WIDE.U32 R4, R0, 0x4, R4 ;  /* 0x0000000400047825 */ /* 0x002fc800078e0004 */
[----:B0-----:R-:W-:-:S05]  /*0690*/  FADD R7, R6, R3 ;  /* 0x0000000306077221 */ /* 0x001fca0000000000 */
[----:B------:R-:W-:Y:S01]  /*06a0*/  STG.E desc[UR6][R4.64], R7 ;  /* 0x0000000704007986 */ /* 0x000fe2000c101906 */
[----:B------:R-:W-:Y:S05]  /*06b0*/  EXIT ;  /* 0x000000000000794d */ /* 0x000fea0003800000 */
.L_x_2:
        /* <DEDUP_REMOVED lines=12> */
.L_x_6:


//--------------------- .text._Z28kogge_stone_inclusive_kernelPfS_S_m --------------------------
	.section	.text._Z28kogge_stone_inclusive_kernelPfS_S_m,"ax",@progbits
	.align	128
        .global         _Z28kogge_stone_inclusive_kernelPfS_S_m
        .type           _Z28kogge_stone_inclusive_kernelPfS_S_m,@function
        .size           _Z28kogge_stone_inclusive_kernelPfS_S_m,(.L_x_7 - _Z28kogge_stone_inclusive_kernelPfS_S_m)
        .other          _Z28kogge_stone_inclusive_kernelPfS_S_m,@"STO_CUDA_ENTRY STV_DEFAULT"
_Z28kogge_stone_inclusive_kernelPfS_S_m:
.text._Z28kogge_stone_inclusive_kernelPfS_S_m:
        /* <DEDUP_REMOVED lines=8> */
[----:B------:R-:W0:-:S12]  /*0080*/  LDCU.64 UR6, c[0x0][0x358] ;  /* 0x00006b00ff0677ac */ /* 0x000e180008000a00 */
[----:B------:R-:W1:Y:S02]  /*0090*/  @!P0 LDC.64 R4, c[0x0][0x380] ;  /* 0x0000e000ff048b82 */ /* 0x000e640000000a00 */
[----:B-1----:R-:W-:-:S04]  /*00a0*/  @!P0 LEA R4, P1, R2, R4, 0x2 ;  /* 0x0000000402048211 */ /* 0x002fc800078210ff */
[----:B------:R-:W-:-:S06]  /*00b0*/  @!P0 LEA.HI.X R5, R2, R5, RZ, 0x2, P1 ;  /* 0x0000000502058211 */ /* 0x000fcc00008f14ff */
[----:B0-----:R-:W2:Y:S01]  /*00c0*/  @!P0 LDG.E R5, desc[UR6][R4.64] ;  /* 0x0000000604058981 */ /* 0x001ea2000c1e1900 */
[----:B------:R-:W0:Y:S01]  /*00d0*/  S2UR UR5, SR_CgaCtaId ;  /* 0x00000000000579c3 */ /* 0x000e220000008800 */
[----:B------:R-:W-:Y:S01]  /*00e0*/  UMOV UR4, 0x400 ;  /* 0x0000040000047882 */ /* 0x000fe20000000000 */
[C---:B------:R-:W-:Y:S02]  /*00f0*/  ISETP.NE.AND P1, PT, R3.reuse, RZ, PT ;  /* 0x000000ff0300720c */ /* 0x040fe40003f25270 */
[----:B------:R-:W-:Y:S01]  /*0100*/  ISETP.GE.U32.AND P2, PT, R3, 0x2, PT ;  /* 0x000000020300780c */ /* 0x000fe20003f46070 */
[----:B0-----:R-:W-:-:S06]  /*0110*/  ULEA UR4, UR5, UR4, 0x18 ;  /* 0x0000000405047291 */ /* 0x001fcc000f8ec0ff */
[----:B------:R-:W-:-:S05]  /*0120*/  LEA R6, R3, UR4, 0x2 ;  /* 0x0000000403067c11 */ /* 0x000fca000f8e10ff */
[----:B--2---:R-:W-:Y:S04]  /*0130*/  @!P0 STS [R6], R5 ;  /* 0x0000000506008388 */ /* 0x004fe80000000800 */
[----:B------:R-:W-:Y:S01]  /*0140*/  @P0 STS [R6], RZ ;  /* 0x000000ff06000388 */ /* 0x000fe20000000800 */
[----:B------:R-:W-:Y:S06]  /*0150*/  BAR.SYNC.DEFER_BLOCKING 0x0 ;  /* 0x0000000000007b1d */ /* 0x000fec0000010000 */
        /* <DEDUP_REMOVED lines=75> */
[----:B0-----:R-:W0:Y:S01]  /*0610*/  LDS R5, [UR4+0xffc] ;  /* 0x000ffc04ff057984 */ /* 0x001e220008000800 */
[----:B------:R-:W1:Y:S02]  /*0620*/  LDC.64 R2, c[0x0][0x390] ;  /* 0x0000e400ff027b82 */ /* 0x000e640000000a00 */
[----:B-1----:R-:W-:-:S05]  /*0630*/  IMAD.WIDE.U32 R2, R0, 0x4, R2 ;  /* 0x0000000400027825 */ /* 0x002fca00078e0002 */
[----:B0-----:R-:W-:Y:S01]  /*0640*/  STG.E desc[UR6][R2.64], R5 ;  /* 0x0000000502007986 */ /* 0x001fe2000c101906 */
[----:B------:R-:W-:Y:S05]  /*0650*/  EXIT ;  /* 0x000000000000794d */ /* 0x000fea0003800000 */
.L_x_3:
        /* <DEDUP_REMOVED lines=10> */
.L_x_7:


//--------------------- .nv.shared.reserved.0     --------------------------
	.section	.nv.shared.reserved.0,"aw",@nobits
	.weak		__nv_reservedSMEM_offset_0_alias
	.size		__nv_reservedSMEM_offset_0_alias, 0, 64
	.other		__nv_reservedSMEM_offset_0_alias,@"STO_CUDA_RESERVED_SHARED STV_DEFAULT"
__nv_reservedSMEM_offset_0_alias:
	.zero		0
	.zero		64


//--------------------- .nv.shared._Z28kogge_stone_exclusive_kernelPfS_S_m --------------------------
	.section	.nv.shared._Z28kogge_stone_exclusive_kernelPfS_S_m,"aw",@nobits
	.sectionflags	@""
	.align	4
.nv.shared._Z28kogge_stone_exclusive_kernelPfS_S_m:
	.zero		5120


//--------------------- .nv.shared._Z28kogge_stone_inclusive_kernelPfS_S_m --------------------------
	.section	.nv.shared._Z28kogge_stone_inclusive_kernelPfS_S_m,"aw",@nobits
	.sectionflags	@""
	.align	4
.nv.shared._Z28kogge_stone_inclusive_kernelPfS_S_m:
	.zero		5120


//--------------------- .nv.constant0._Z20add_exclusive_kernelPfS_m --------------------------
	.section	.nv.constant0._Z20add_exclusive_kernelPfS_m,"a",@progbits
	.sectionflags	@""
	.align	4
.nv.constant0._Z20add_exclusive_kernelPfS_m:
	.zero		920


//--------------------- .nv.constant0._Z20add_inclusive_kernelPfS_m --------------------------
	.section	.nv.constant0._Z20add_inclusive_kernelPfS_m,"a",@progbits
	.sectionflags	@""
	.align	4
.nv.constant0._Z20add_inclusive_kernelPfS_m:
	.zero		920


//--------------------- .nv.constant0._Z28kogge_stone_exclusive_kernelPfS_S_m --------------------------
	.section	.nv.constant0._Z28kogge_stone_exclusive_kernelPfS_S_m,"a",@progbits
	.sectionflags	@""
	.align	4
.nv.constant0._Z28kogge_stone_exclusive_kernelPfS_S_m:
	.zero		928


//--------------------- .nv.constant0._Z28kogge_stone_inclusive_kernelPfS_S_m --------------------------
	.section	.nv.constant0._Z28kogge_stone_inclusive_kernelPfS_S_m,"a",@progbits
	.sectionflags	@""
	.align	4
.nv.constant0._Z28kogge_stone_inclusive_kernelPfS_S_m:
	.zero		928


//--------------------- SYMBOLS --------------------------

	.type		.nv.reservedSmem.offset0,@object
	.size		.nv.reservedSmem.offset0,0x4
	.type		.nv.reservedSmem.cap,@object
	.size		.nv.reservedSmem.cap,0x4
